//
// Generated by NVIDIA NVVM Compiler
//
// Compiler Build ID: CL-36424714
// Cuda compilation tools, release 13.0, V13.0.88
// Based on NVVM 20.0.0
//

.version 9.0
.target sm_100
.address_size 64

	// .globl	_Z10dotProductPKfS0_Pfi
// _ZZ10dotProductPKfS0_PfiE9sharedMem has been demoted

.visible .entry _Z10dotProductPKfS0_Pfi(
	.param .u64 .ptr .align 1 _Z10dotProductPKfS0_Pfi_param_0,
	.param .u64 .ptr .align 1 _Z10dotProductPKfS0_Pfi_param_1,
	.param .u64 .ptr .align 1 _Z10dotProductPKfS0_Pfi_param_2,
	.param .u32 _Z10dotProductPKfS0_Pfi_param_3
)
{
	.reg .pred 	%p<6>;
	.reg .b32 	%r<14>;
	.reg .b32 	%f<12>;
	.reg .b64 	%rd<10>;
	// demoted variable
	.shared .align 4 .b8 _ZZ10dotProductPKfS0_PfiE9sharedMem[1024];
	ld.param.u64 	%rd1, [_Z10dotProductPKfS0_Pfi_param_0];
	ld.param.u64 	%rd2, [_Z10dotProductPKfS0_Pfi_param_1];
	ld.param.u64 	%rd3, [_Z10dotProductPKfS0_Pfi_param_2];
	ld.param.u32 	%r7, [_Z10dotProductPKfS0_Pfi_param_3];
	mov.u32 	%r8, %ctaid.x;
	mov.u32 	%r13, %ntid.x;
	mov.u32 	%r2, %tid.x;
	mad.lo.s32 	%r3, %r8, %r13, %r2;
	setp.ge.s32 	%p1, %r3, %r7;
	mov.f32 	%f11, 0f00000000;
	@%p1 bra 	$L__BB0_2;
	cvta.to.global.u64 	%rd4, %rd1;
	cvta.to.global.u64 	%rd5, %rd2;
	mul.wide.s32 	%rd6, %r3, 4;
	add.s64 	%rd7, %rd4, %rd6;
	ld.global.f32 	%f4, [%rd7];
	add.s64 	%rd8, %rd5, %rd6;
	ld.global.f32 	%f5, [%rd8];
	mul.f32 	%f11, %f4, %f5;
$L__BB0_2:
	shl.b32 	%r9, %r2, 2;
	mov.u32 	%r10, _ZZ10dotProductPKfS0_PfiE9sharedMem;
	add.s32 	%r4, %r10, %r9;
	st.shared.f32 	[%r4], %f11;
	bar.sync 	0;
	setp.lt.u32 	%p2, %r13, 2;
	@%p2 bra 	$L__BB0_6;
$L__BB0_3:
	shr.u32 	%r6, %r13, 1;
	setp.ge.u32 	%p3, %r2, %r6;
	@%p3 bra 	$L__BB0_5;
	shl.b32 	%r11, %r6, 2;
	add.s32 	%r12, %r4, %r11;
	ld.shared.f32 	%f6, [%r12];
	ld.shared.f32 	%f7, [%r4];
	add.f32 	%f8, %f6, %f7;
	st.shared.f32 	[%r4], %f8;
$L__BB0_5:
	bar.sync 	0;
	setp.gt.u32 	%p4, %r13, 3;
	mov.u32 	%r13, %r6;
	@%p4 bra 	$L__BB0_3;
$L__BB0_6:
	setp.ne.s32 	%p5, %r2, 0;
	@%p5 bra 	$L__BB0_8;
	ld.shared.f32 	%f9, [_ZZ10dotProductPKfS0_PfiE9sharedMem];
	cvta.to.global.u64 	%rd9, %rd3;
	atom.global.add.f32 	%f10, [%rd9], %f9;
$L__BB0_8:
	ret;

}


// ===== COMPILED SASS (sm_100) =====

	.target	sm_100

	.elftype	@"ET_EXEC"


//--------------------- .note.nv.tkinfo           --------------------------
	.section	.note.nv.tkinfo,"",@"SHT_NOTE"
	.sectionflags	@"SHF_NOTE_NV_TKINFO"
	.tkinfo
        /*0018*/ 	.word	0x00000002
        /*0030*/ 	.string	""
        /*0030*/ 	.string	"ptxas"
        /*0030*/ 	.string	"Cuda compilation tools, release 13.0, V13.0.88"
        /*0030*/ 	.string	"Build cuda_13.0.r13.0/compiler.36424714_0"
        /*0030*/ 	.string	"-arch sm_100 -m 64 "



//--------------------- .note.nv.cuinfo           --------------------------
	.section	.note.nv.cuinfo,"",@"SHT_NOTE"
	.sectionflags	@"SHF_NOTE_NV_CUINFO"
        /*0018*/ 	.short	0x0002
        /*001a*/ 	.short	0x0064
        /*001c*/ 	.short	0x0082
	.zero		2


//--------------------- .nv.info                  --------------------------
	.section	.nv.info,"",@"SHT_CUDA_INFO"
	.align	4


	//----- nvinfo : EIATTR_REGCOUNT
	.align		4
        /*0000*/ 	.byte	0x04, 0x2f
        /*0002*/ 	.short	(.L_1 - .L_0)
	.align		4
.L_0:
        /*0004*/ 	.word	index@(_Z10dotProductPKfS0_Pfi)
        /*0008*/ 	.word	0x0000000c


	//----- nvinfo : EIATTR_FRAME_SIZE
	.align		4
.L_1:
        /*000c*/ 	.byte	0x04, 0x11
        /*000e*/ 	.short	(.L_3 - .L_2)
	.align		4
.L_2:
        /*0010*/ 	.word	index@(_Z10dotProductPKfS0_Pfi)
        /*0014*/ 	.word	0x00000000


	//----- nvinfo : EIATTR_MIN_STACK_SIZE
	.align		4
.L_3:
        /*0018*/ 	.byte	0x04, 0x12
        /*001a*/ 	.short	(.L_5 - .L_4)
	.align		4
.L_4:
        /*001c*/ 	.word	index@(_Z10dotProductPKfS0_Pfi)
        /*0020*/ 	.word	0x00000000
.L_5:


//--------------------- .nv.compat                --------------------------
	.section	.nv.compat,"",@"SHT_CUDA_COMPAT_INFO"
	.align	4
        /*0000*/ 	.byte	0x02, 0x09, 0x00, 0x00, 0x02, 0x02, 0x01, 0x00, 0x02, 0x05, 0x05, 0x00, 0x03, 0x07, 0x01, 0x01
        /*0010*/ 	.byte	0x02, 0x03, 0x00, 0x00, 0x02, 0x06, 0x01, 0x00, 0x04, 0x0b, 0x08, 0x00, 0x09, 0x00, 0x00, 0x00
        /*0020*/ 	.byte	0x00, 0x00, 0x00, 0x00


//--------------------- .nv.info._Z10dotProductPKfS0_Pfi --------------------------
	.section	.nv.info._Z10dotProductPKfS0_Pfi,"",@"SHT_CUDA_INFO"
	.sectionflags	@""
	.align	4


	//----- nvinfo : EIATTR_CUDA_API_VERSION
	.align		4
        /*0000*/ 	.byte	0x04, 0x37
        /*0002*/ 	.short	(.L_7 - .L_6)
.L_6:
        /*0004*/ 	.word	0x00000082


	//----- nvinfo : EIATTR_KPARAM_INFO
	.align		4
.L_7:
        /*0008*/ 	.byte	0x04, 0x17
        /*000a*/ 	.short	(.L_9 - .L_8)
.L_8:
        /*000c*/ 	.word	0x00000000
        /*0010*/ 	.short	0x0003
        /*0012*/ 	.short	0x0018
        /*0014*/ 	.byte	0x00, 0xf0, 0x11, 0x00


	//----- nvinfo : EIATTR_KPARAM_INFO
	.align		4
.L_9:
        /*0018*/ 	.byte	0x04, 0x17
        /*001a*/ 	.short	(.L_11 - .L_10)
.L_10:
        /*001c*/ 	.word	0x00000000
        /*0020*/ 	.short	0x0002
        /*0022*/ 	.short	0x0010
        /*0024*/ 	.byte	0x00, 0xf5, 0x21, 0x00


	//----- nvinfo : EIATTR_KPARAM_INFO
	.align		4
.L_11:
        /*0028*/ 	.byte	0x04, 0x17
        /*002a*/ 	.short	(.L_13 - .L_12)
.L_12:
        /*002c*/ 	.word	0x00000000
        /*0030*/ 	.short	0x0001
        /*0032*/ 	.short	0x0008
        /*0034*/ 	.byte	0x00, 0xf5, 0x21, 0x00


	//----- nvinfo : EIATTR_KPARAM_INFO
	.align		4
.L_13:
        /*0038*/ 	.byte	0x04, 0x17
        /*003a*/ 	.short	(.L_15 - .L_14)
.L_14:
        /*003c*/ 	.word	0x00000000
        /*0040*/ 	.short	0x0000
        /*0042*/ 	.short	0x0000
        /*0044*/ 	.byte	0x00, 0xf5, 0x21, 0x00


	//----- nvinfo : EIATTR_SPARSE_MMA_MASK
	.align		4
.L_15:
        /*0048*/ 	.byte	0x03, 0x50
        /*004a*/ 	.short	0x0000


	//----- nvinfo : EIATTR_MAXREG_COUNT
	.align		4
        /*004c*/ 	.byte	0x03, 0x1b
        /*004e*/ 	.short	0x00ff


	//----- nvinfo : EIATTR_NUM_BARRIERS
	.align		4
        /*0050*/ 	.byte	0x02, 0x4c
        /*0052*/ 	.byte	0x01
	.zero		1


	//----- nvinfo : EIATTR_MERCURY_ISA_VERSION
	.align		4
        /*0054*/ 	.byte	0x03, 0x5f
        /*0056*/ 	.short	0x0101


	//----- nvinfo : EIATTR_VRC_CTA_INIT_COUNT
	.align		4
        /*0058*/ 	.byte	0x02, 0x4a
	.zero		1
	.zero		1


	//----- nvinfo : EIATTR_EXIT_INSTR_OFFSETS
	.align		4
        /*005c*/ 	.byte	0x04, 0x1c
        /*005e*/ 	.short	(.L_17 - .L_16)


	//   ....[0]....
.L_16:
        /*0060*/ 	.word	0x00000240


	//   ....[1]....
        /*0064*/ 	.word	0x000002b0


	//----- nvinfo : EIATTR_CBANK_PARAM_SIZE
	.align		4
.L_17:
        /*0068*/ 	.byte	0x03, 0x19
        /*006a*/ 	.short	0x001c


	//----- nvinfo : EIATTR_PARAM_CBANK
	.align		4
        /*006c*/ 	.byte	0x04, 0x0a
        /*006e*/ 	.short	(.L_19 - .L_18)
	.align		4
.L_18:
        /*0070*/ 	.word	index@(.nv.constant0._Z10dotProductPKfS0_Pfi)
        /*0074*/ 	.short	0x0380
        /*0076*/ 	.short	0x001c


	//----- nvinfo : EIATTR_SW_WAR
	.align		4
.L_19:
        /*0078*/ 	.byte	0x04, 0x36
        /*007a*/ 	.short	(.L_21 - .L_20)
.L_20:
        /*007c*/ 	.word	0x00000008
.L_21:


//--------------------- .nv.callgraph             --------------------------
	.section	.nv.callgraph,"",@"SHT_CUDA_CALLGRAPH"
	.align	4
	.sectionentsize	8
	.align		4
        /*0000*/ 	.word	0x00000000
	.align		4
        /*0004*/ 	.word	0xffffffff
	.align		4
        /*0008*/ 	.word	0x00000000
	.align		4
        /*000c*/ 	.word	0xfffffffe
	.align		4
        /*0010*/ 	.word	0x00000000
	.align		4
        /*0014*/ 	.word	0xfffffffd
	.align		4
        /*0018*/ 	.word	0x00000000
	.align		4
        /*001c*/ 	.word	0xfffffffc


//--------------------- .text._Z10dotProductPKfS0_Pfi --------------------------
	.section	.text._Z10dotProductPKfS0_Pfi,"ax",@progbits
	.align	128
        .global         _Z10dotProductPKfS0_Pfi
        .type           _Z10dotProductPKfS0_Pfi,@function
        .size           _Z10dotProductPKfS0_Pfi,(.L_x_3 - _Z10dotProductPKfS0_Pfi)
        .other          _Z10dotProductPKfS0_Pfi,@"STO_CUDA_ENTRY STV_DEFAULT"
_Z10dotProductPKfS0_Pfi:
.text._Z10dotProductPKfS0_Pfi:
[----:B------:R-:W-:Y:S01]  /*0000*/  LDC R1, c[0x0][0x37c] ;  /* 0x0000df00ff017b82 */ /* 0x000fe20000000800 */
[----:B------:R-:W0:Y:S07]  /*0010*/  S2R R9, SR_TID.X ;  /* 0x0000000000097919 */ /* 0x000e2e0000002100 */
[----:B------:R-:W0:Y:S01]  /*0020*/  S2UR UR4, SR_CTAID.X ;  /* 0x00000000000479c3 */ /* 0x000e220000002500 */
[----:B------:R-:W1:Y:S01]  /*0030*/  LDCU UR5, c[0x0][0x398] ;  /* 0x00007300ff0577ac */ /* 0x000e620008000800 */
[----:B------:R-:W2:Y:S06]  /*0040*/  LDCU.64 UR6, c[0x0][0x358] ;  /* 0x00006b00ff0677ac */ /* 0x000eac0008000a00 */
[----:B------:R-:W0:Y:S08]  /*0050*/  LDC R0, c[0x0][0x360] ;  /* 0x0000d800ff007b82 */ /* 0x000e300000000800 */
[----:B------:R-:W3:Y:S08]  /*0060*/  LDC.64 R2, c[0x0][0x380] ;  /* 0x0000e000ff027b82 */ /* 0x000ef00000000a00 */
[----:B------:R-:W4:Y:S01]  /*0070*/  LDC.64 R4, c[0x0][0x388] ;  /* 0x0000e200ff047b82 */ /* 0x000f220000000a00 */
[----:B0-----:R-:W-:-:S05]  /*0080*/  IMAD R7, R0, UR4, R9 ;  /* 0x0000000400077c24 */ /* 0x001fca000f8e0209 */
[----:B-1----:R-:W-:-:S13]  /*0090*/  ISETP.GE.AND P1, PT, R7, UR5, PT ;  /* 0x0000000507007c0c */ /* 0x002fda000bf26270 */
[----:B---3--:R-:W-:-:S04]  /*00a0*/  @!P1 IMAD.WIDE R2, R7, 0x4, R2 ;  /* 0x0000000407029825 */ /* 0x008fc800078e0202 */
[----:B----4-:R-:W-:Y:S02]  /*00b0*/  @!P1 IMAD.WIDE R4, R7, 0x4, R4 ;  /* 0x0000000407049825 */ /* 0x010fe400078e0204 */
[----:B--2---:R-:W2:Y:S04]  /*00c0*/  @!P1 LDG.E R2, desc[UR6][R2.64] ;  /* 0x0000000602029981 */ /* 0x004ea8000c1e1900 */
[----:B------:R-:W2:Y:S01]  /*00d0*/  @!P1 LDG.E R5, desc[UR6][R4.64] ;  /* 0x0000000604059981 */ /* 0x000ea2000c1e1900 */
[----:B------:R-:W0:Y:S01]  /*00e0*/  S2UR UR5, SR_CgaCtaId ;  /* 0x00000000000579c3 */ /* 0x000e220000008800 */
[----:B------:R-:W-:Y:S01]  /*00f0*/  UMOV UR4, 0x400 ;  /* 0x0000040000047882 */ /* 0x000fe20000000000 */
[----:B------:R-:W-:Y:S01]  /*0100*/  ISETP.GE.U32.AND P0, PT, R0, 0x2, PT ;  /* 0x000000020000780c */ /* 0x000fe20003f06070 */
[----:B------:R-:W-:Y:S01]  /*0110*/  IMAD.MOV.U32 R6, RZ, RZ, RZ ;  /* 0x000000ffff067224 */ /* 0x000fe200078e00ff */
[----:B0-----:R-:W-:-:S06]  /*0120*/  ULEA UR4, UR5, UR4, 0x18 ;  /* 0x0000000405047291 */ /* 0x001fcc000f8ec0ff */
[C---:B------:R-:W-:Y:S01]  /*0130*/  LEA R7, R9.reuse, UR4, 0x2 ;  /* 0x0000000409077c11 */ /* 0x040fe2000f8e10ff */
[----:B--2---:R-:W-:Y:S01]  /*0140*/  @!P1 FMUL R6, R2, R5 ;  /* 0x0000000502069220 */ /* 0x004fe20000400000 */
[----:B------:R-:W-:-:S04]  /*0150*/  ISETP.NE.AND P1, PT, R9, RZ, PT ;  /* 0x000000ff0900720c */ /* 0x000fc80003f25270 */
[----:B------:R0:W-:Y:S01]  /*0160*/  STS [R7], R6 ;  /* 0x0000000607007388 */ /* 0x0001e20000000800 */
[----:B------:R-:W-:Y:S06]  /*0170*/  BAR.SYNC.DEFER_BLOCKING 0x0 ;  /* 0x0000000000007b1d */ /* 0x000fec0000010000 */
[----:B------:R-:W-:Y:S05]  /*0180*/  @!P0 BRA `(.L_x_0) ;  /* 0x00000000002c8947 */ /* 0x000fea0003800000 */
.L_x_1:
[----:B0-----:R-:W-:-:S04]  /*0190*/  SHF.R.U32.HI R6, RZ, 0x1, R0 ;  /* 0x00000001ff067819 */ /* 0x001fc80000011600 */
[----:B------:R-:W-:-:S13]  /*01a0*/  ISETP.GE.U32.AND P0, PT, R9, R6, PT ;  /* 0x000000060900720c */ /* 0x000fda0003f06070 */
[----:B------:R-:W-:Y:S01]  /*01b0*/  @!P0 LEA R2, R6, R7, 0x2 ;  /* 0x0000000706028211 */ /* 0x000fe200078e10ff */
[----:B------:R-:W-:Y:S05]  /*01c0*/  @!P0 LDS R3, [R7] ;  /* 0x0000000007038984 */ /* 0x000fea0000000800 */
[----:B------:R-:W0:Y:S02]  /*01d0*/  @!P0 LDS R2, [R2] ;  /* 0x0000000002028984 */ /* 0x000e240000000800 */
[----:B0-----:R-:W-:-:S05]  /*01e0*/  @!P0 FADD R4, R2, R3 ;  /* 0x0000000302048221 */ /* 0x001fca0000000000 */
[----:B------:R1:W-:Y:S01]  /*01f0*/  @!P0 STS [R7], R4 ;  /* 0x0000000407008388 */ /* 0x0003e20000000800 */
[----:B------:R-:W-:Y:S01]  /*0200*/  BAR.SYNC.DEFER_BLOCKING 0x0 ;  /* 0x0000000000007b1d */ /* 0x000fe20000010000 */
[----:B------:R-:W-:Y:S01]  /*0210*/  ISETP.GT.U32.AND P0, PT, R0, 0x3, PT ;  /* 0x000000030000780c */ /* 0x000fe20003f04070 */
[----:B------:R-:W-:-:S12]  /*0220*/  IMAD.MOV.U32 R0, RZ, RZ, R6 ;  /* 0x000000ffff007224 */ /* 0x000fd800078e0006 */
[----:B-1----:R-:W-:Y:S05]  /*0230*/  @P0 BRA `(.L_x_1) ;  /* 0xfffffffc00d40947 */ /* 0x002fea000383ffff */
.L_x_0:
[----:B------:R-:W-:Y:S05]  /*0240*/  @P1 EXIT ;  /* 0x000000000000194d */ /* 0x000fea0003800000 */
[----:B------:R-:W1:Y:S01]  /*0250*/  S2UR UR5, SR_CgaCtaId ;  /* 0x00000000000579c3 */ /* 0x000e620000008800 */
[----:B------:R-:W-:-:S07]  /*0260*/  UMOV UR4, 0x400 ;  /* 0x0000040000047882 */ /* 0x000fce0000000000 */
[----:B------:R-:W2:Y:S01]  /*0270*/  LDC.64 R2, c[0x0][0x390] ;  /* 0x0000e400ff027b82 */ /* 0x000ea20000000a00 */
[----:B-1----:R-:W-:-:S09]  /*0280*/  ULEA UR4, UR5, UR4, 0x18 ;  /* 0x0000000405047291 */ /* 0x002fd2000f8ec0ff */
[----:B------:R-:W2:Y:S04]  /*0290*/  LDS R5, [UR4] ;  /* 0x00000004ff057984 */ /* 0x000ea80008000800 */
[----:B--2---:R-:W-:Y:S01]  /*02a0*/  REDG.E.ADD.F32.FTZ.RN.STRONG.GPU desc[UR6][R2.64], R5 ;  /* 0x00000005020079a6 */ /* 0x004fe2000c12f306 */
[----:B------:R-:W-:Y:S05]  /*02b0*/  EXIT ;  /* 0x000000000000794d */ /* 0x000fea0003800000 */
.L_x_2:
[----:B------:R-:W-:-:S00]  /*02c0*/  BRA `(.L_x_2) ;  /* 0xfffffffc00fc7947 */ /* 0x000fc0000383ffff */
[----:B------:R-:W-:-:S00]  /*02d0*/  NOP ;  /* 0x0000000000007918 */ /* 0x000fc00000000000 */
        /* <DEDUP_REMOVED lines=10> */
.L_x_3:


//--------------------- .nv.shared._Z10dotProductPKfS0_Pfi --------------------------
	.section	.nv.shared._Z10dotProductPKfS0_Pfi,"aw",@nobits
	.sectionflags	@""
	.align	4
.nv.shared._Z10dotProductPKfS0_Pfi:
	.zero		2048


//--------------------- .nv.shared.reserved.0     --------------------------
	.section	.nv.shared.reserved.0,"aw",@nobits
	.weak		__nv_reservedSMEM_offset_0_alias
	.size		__nv_reservedSMEM_offset_0_alias, 0, 64
	.other		__nv_reservedSMEM_offset_0_alias,@"STO_CUDA_RESERVED_SHARED STV_DEFAULT"
__nv_reservedSMEM_offset_0_alias:
	.zero		0
	.zero		64


//--------------------- .nv.constant0._Z10dotProductPKfS0_Pfi --------------------------
	.section	.nv.constant0._Z10dotProductPKfS0_Pfi,"a",@progbits
	.sectionflags	@""
	.align	4
.nv.constant0._Z10dotProductPKfS0_Pfi:
	.zero		924


//--------------------- SYMBOLS --------------------------

	.type		.nv.reservedSmem.offset0,@object
	.size		.nv.reservedSmem.offset0,0x4
	.type		.nv.reservedSmem.cap,@object
	.size		.nv.reservedSmem.cap,0x4
